//
// Generated by NVIDIA NVVM Compiler
//
// Compiler Build ID: CL-36424714
// Cuda compilation tools, release 13.0, V13.0.88
// Based on NVVM 20.0.0
//

.version 9.0
.target sm_100
.address_size 64

	// .globl	_Z3addiPfS_
.extern .func  (.param .b32 func_retval0) vprintf
(
	.param .b64 vprintf_param_0,
	.param .b64 vprintf_param_1
)
;
.global .align 1 .b8 $str[24] = {72, 101, 108, 108, 111, 44, 32, 116, 104, 105, 115, 32, 105, 115, 32, 116, 104, 101, 32, 103, 112, 117, 10};

.visible .entry _Z3addiPfS_(
	.param .u32 _Z3addiPfS__param_0,
	.param .u64 .ptr .align 1 _Z3addiPfS__param_1,
	.param .u64 .ptr .align 1 _Z3addiPfS__param_2
)
{
	.reg .pred 	%p<7>;
	.reg .b32 	%r<33>;
	.reg .b32 	%f<16>;
	.reg .b64 	%rd<20>;

	ld.param.u32 	%r12, [_Z3addiPfS__param_0];
	ld.param.u64 	%rd3, [_Z3addiPfS__param_1];
	ld.param.u64 	%rd4, [_Z3addiPfS__param_2];
	cvta.to.global.u64 	%rd1, %rd4;
	cvta.to.global.u64 	%rd2, %rd3;
	mov.u32 	%r13, %ctaid.x;
	mov.u32 	%r14, %ntid.x;
	mov.u32 	%r15, %tid.x;
	mad.lo.s32 	%r31, %r13, %r14, %r15;
	mov.u32 	%r16, %nctaid.x;
	mul.lo.s32 	%r2, %r14, %r16;
	mov.u64 	%rd5, $str;
	cvta.global.u64 	%rd6, %rd5;
	{ // callseq 0, 0
	.param .b64 param0;
	st.param.b64 	[param0], %rd6;
	.param .b64 param1;
	st.param.b64 	[param1], 0;
	.param .b32 retval0;
	call.uni (retval0), 
	vprintf, 
	(
	param0, 
	param1
	);
	ld.param.b32 	%r17, [retval0];
	} // callseq 0
	setp.ge.s32 	%p1, %r31, %r12;
	@%p1 bra 	$L__BB0_7;
	add.s32 	%r19, %r31, %r2;
	max.s32 	%r20, %r12, %r19;
	setp.lt.s32 	%p2, %r19, %r12;
	selp.u32 	%r21, 1, 0, %p2;
	add.s32 	%r22, %r19, %r21;
	sub.s32 	%r23, %r20, %r22;
	div.u32 	%r24, %r23, %r2;
	add.s32 	%r3, %r24, %r21;
	and.b32  	%r25, %r3, 3;
	setp.eq.s32 	%p3, %r25, 3;
	@%p3 bra 	$L__BB0_4;
	add.s32 	%r26, %r3, 1;
	and.b32  	%r27, %r26, 3;
	neg.s32 	%r29, %r27;
$L__BB0_3:
	.pragma "nounroll";
	mul.wide.s32 	%rd7, %r31, 4;
	add.s64 	%rd8, %rd1, %rd7;
	add.s64 	%rd9, %rd2, %rd7;
	ld.global.f32 	%f1, [%rd9];
	ld.global.f32 	%f2, [%rd8];
	add.f32 	%f3, %f1, %f2;
	st.global.f32 	[%rd8], %f3;
	add.s32 	%r31, %r31, %r2;
	add.s32 	%r29, %r29, 1;
	setp.ne.s32 	%p4, %r29, 0;
	@%p4 bra 	$L__BB0_3;
$L__BB0_4:
	setp.lt.u32 	%p5, %r3, 3;
	@%p5 bra 	$L__BB0_7;
	mul.wide.s32 	%rd13, %r2, 4;
	shl.b32 	%r28, %r2, 2;
$L__BB0_6:
	mul.wide.s32 	%rd10, %r31, 4;
	add.s64 	%rd11, %rd2, %rd10;
	ld.global.f32 	%f4, [%rd11];
	add.s64 	%rd12, %rd1, %rd10;
	ld.global.f32 	%f5, [%rd12];
	add.f32 	%f6, %f4, %f5;
	st.global.f32 	[%rd12], %f6;
	add.s64 	%rd14, %rd11, %rd13;
	ld.global.f32 	%f7, [%rd14];
	add.s64 	%rd15, %rd12, %rd13;
	ld.global.f32 	%f8, [%rd15];
	add.f32 	%f9, %f7, %f8;
	st.global.f32 	[%rd15], %f9;
	add.s64 	%rd16, %rd14, %rd13;
	ld.global.f32 	%f10, [%rd16];
	add.s64 	%rd17, %rd15, %rd13;
	ld.global.f32 	%f11, [%rd17];
	add.f32 	%f12, %f10, %f11;
	st.global.f32 	[%rd17], %f12;
	add.s64 	%rd18, %rd16, %rd13;
	ld.global.f32 	%f13, [%rd18];
	add.s64 	%rd19, %rd17, %rd13;
	ld.global.f32 	%f14, [%rd19];
	add.f32 	%f15, %f13, %f14;
	st.global.f32 	[%rd19], %f15;
	add.s32 	%r31, %r28, %r31;
	setp.lt.s32 	%p6, %r31, %r12;
	@%p6 bra 	$L__BB0_6;
$L__BB0_7:
	ret;

}


// ===== COMPILED SASS (sm_100) =====

	.target	sm_100

	.elftype	@"ET_EXEC"


//--------------------- .note.nv.tkinfo           --------------------------
	.section	.note.nv.tkinfo,"",@"SHT_NOTE"
	.sectionflags	@"SHF_NOTE_NV_TKINFO"
	.tkinfo
        /*0018*/ 	.word	0x00000002
        /*0030*/ 	.string	""
        /*0030*/ 	.string	"ptxas"
        /*0030*/ 	.string	"Cuda compilation tools, release 13.0, V13.0.88"
        /*0030*/ 	.string	"Build cuda_13.0.r13.0/compiler.36424714_0"
        /*0030*/ 	.string	"-arch sm_100 -m 64 "



//--------------------- .note.nv.cuinfo           --------------------------
	.section	.note.nv.cuinfo,"",@"SHT_NOTE"
	.sectionflags	@"SHF_NOTE_NV_CUINFO"
        /*0018*/ 	.short	0x0002
        /*001a*/ 	.short	0x0064
        /*001c*/ 	.short	0x0082
	.zero		2


//--------------------- .nv.info                  --------------------------
	.section	.nv.info,"",@"SHT_CUDA_INFO"
	.align	4


	//----- nvinfo : EIATTR_REGCOUNT
	.align		4
        /*0000*/ 	.byte	0x04, 0x2f
        /*0002*/ 	.short	(.L_2 - .L_1)
	.align		4
.L_1:
        /*0004*/ 	.word	index@(_Z3addiPfS_)
        /*0008*/ 	.word	0x00000018


	//----- nvinfo : EIATTR_FRAME_SIZE
	.align		4
.L_2:
        /*000c*/ 	.byte	0x04, 0x11
        /*000e*/ 	.short	(.L_4 - .L_3)
	.align		4
.L_3:
        /*0010*/ 	.word	index@(_Z3addiPfS_)
        /*0014*/ 	.word	0x00000000


	//----- nvinfo : EIATTR_MIN_STACK_SIZE
	.align		4
.L_4:
        /*0018*/ 	.byte	0x04, 0x12
        /*001a*/ 	.short	(.L_6 - .L_5)
	.align		4
.L_5:
        /*001c*/ 	.word	index@(_Z3addiPfS_)
        /*0020*/ 	.word	0x00000000
.L_6:


//--------------------- .nv.compat                --------------------------
	.section	.nv.compat,"",@"SHT_CUDA_COMPAT_INFO"
	.align	4
        /*0000*/ 	.byte	0x02, 0x09, 0x00, 0x00, 0x02, 0x02, 0x01, 0x00, 0x02, 0x05, 0x05, 0x00, 0x03, 0x07, 0x01, 0x01
        /*0010*/ 	.byte	0x02, 0x03, 0x00, 0x00, 0x02, 0x06, 0x01, 0x00, 0x04, 0x0b, 0x08, 0x00, 0x09, 0x00, 0x00, 0x00
        /*0020*/ 	.byte	0x00, 0x00, 0x00, 0x00


//--------------------- .nv.info._Z3addiPfS_      --------------------------
	.section	.nv.info._Z3addiPfS_,"",@"SHT_CUDA_INFO"
	.sectionflags	@""
	.align	4


	//----- nvinfo : EIATTR_CUDA_API_VERSION
	.align		4
        /*0000*/ 	.byte	0x04, 0x37
        /*0002*/ 	.short	(.L_8 - .L_7)
.L_7:
        /*0004*/ 	.word	0x00000082


	//----- nvinfo : EIATTR_KPARAM_INFO
	.align		4
.L_8:
        /*0008*/ 	.byte	0x04, 0x17
        /*000a*/ 	.short	(.L_10 - .L_9)
.L_9:
        /*000c*/ 	.word	0x00000000
        /*0010*/ 	.short	0x0002
        /*0012*/ 	.short	0x0010
        /*0014*/ 	.byte	0x00, 0xf5, 0x21, 0x00


	//----- nvinfo : EIATTR_KPARAM_INFO
	.align		4
.L_10:
        /*0018*/ 	.byte	0x04, 0x17
        /*001a*/ 	.short	(.L_12 - .L_11)
.L_11:
        /*001c*/ 	.word	0x00000000
        /*0020*/ 	.short	0x0001
        /*0022*/ 	.short	0x0008
        /*0024*/ 	.byte	0x00, 0xf5, 0x21, 0x00


	//----- nvinfo : EIATTR_KPARAM_INFO
	.align		4
.L_12:
        /*0028*/ 	.byte	0x04, 0x17
        /*002a*/ 	.short	(.L_14 - .L_13)
.L_13:
        /*002c*/ 	.word	0x00000000
        /*0030*/ 	.short	0x0000
        /*0032*/ 	.short	0x0000
        /*0034*/ 	.byte	0x00, 0xf0, 0x11, 0x00


	//----- nvinfo : EIATTR_SPARSE_MMA_MASK
	.align		4
.L_14:
        /*0038*/ 	.byte	0x03, 0x50
        /*003a*/ 	.short	0x0000


	//----- nvinfo : EIATTR_MAXREG_COUNT
	.align		4
        /*003c*/ 	.byte	0x03, 0x1b
        /*003e*/ 	.short	0x00ff


	//----- nvinfo : EIATTR_EXTERNS
	.align		4
        /*0040*/ 	.byte	0x04, 0x0f
        /*0042*/ 	.short	(.L_16 - .L_15)


	//   ....[0]....
	.align		4
.L_15:
        /*0044*/ 	.word	index@(vprintf)


	//----- nvinfo : EIATTR_MERCURY_ISA_VERSION
	.align		4
.L_16:
        /*0048*/ 	.byte	0x03, 0x5f
        /*004a*/ 	.short	0x0101


	//----- nvinfo : EIATTR_VRC_CTA_INIT_COUNT
	.align		4
        /*004c*/ 	.byte	0x02, 0x4a
	.zero		1
	.zero		1


	//----- nvinfo : EIATTR_SYSCALL_OFFSETS
	.align		4
        /*0050*/ 	.byte	0x04, 0x46
        /*0052*/ 	.short	(.L_18 - .L_17)


	//   ....[0]....
.L_17:
        /*0054*/ 	.word	0x000000e0


	//----- nvinfo : EIATTR_EXIT_INSTR_OFFSETS
	.align		4
.L_18:
        /*0058*/ 	.byte	0x04, 0x1c
        /*005a*/ 	.short	(.L_20 - .L_19)


	//   ....[0]....
.L_19:
        /*005c*/ 	.word	0x00000110


	//   ....[1]....
        /*0060*/ 	.word	0x00000440


	//   ....[2]....
        /*0064*/ 	.word	0x00000680


	//----- nvinfo : EIATTR_CRS_STACK_SIZE
	.align		4
.L_20:
        /*0068*/ 	.byte	0x04, 0x1e
        /*006a*/ 	.short	(.L_22 - .L_21)
.L_21:
        /*006c*/ 	.word	0x00000000


	//----- nvinfo : EIATTR_CBANK_PARAM_SIZE
	.align		4
.L_22:
        /*0070*/ 	.byte	0x03, 0x19
        /*0072*/ 	.short	0x0018


	//----- nvinfo : EIATTR_PARAM_CBANK
	.align		4
        /*0074*/ 	.byte	0x04, 0x0a
        /*0076*/ 	.short	(.L_24 - .L_23)
	.align		4
.L_23:
        /*0078*/ 	.word	index@(.nv.constant0._Z3addiPfS_)
        /*007c*/ 	.short	0x0380
        /*007e*/ 	.short	0x0018


	//----- nvinfo : EIATTR_SW_WAR
	.align		4
.L_24:
        /*0080*/ 	.byte	0x04, 0x36
        /*0082*/ 	.short	(.L_26 - .L_25)
.L_25:
        /*0084*/ 	.word	0x00000008
.L_26:


//--------------------- .nv.callgraph             --------------------------
	.section	.nv.callgraph,"",@"SHT_CUDA_CALLGRAPH"
	.align	4
	.sectionentsize	8
	.align		4
        /*0000*/ 	.word	0x00000000
	.align		4
        /*0004*/ 	.word	0xffffffff
	.align		4
        /*0008*/ 	.word	index@(_Z3addiPfS_)
	.align		4
        /*000c*/ 	.word	index@(vprintf)
	.align		4
        /*0010*/ 	.word	0x00000000
	.align		4
        /*0014*/ 	.word	0xfffffffe
	.align		4
        /*0018*/ 	.word	0x00000000
	.align		4
        /*001c*/ 	.word	0xfffffffd
	.align		4
        /*0020*/ 	.word	0x00000000
	.align		4
        /*0024*/ 	.word	0xfffffffc


//--------------------- .nv.constant4             --------------------------
	.section	.nv.constant4,"a",@progbits
	.align	8
	.align		8
.nv.constant4:
        /*0000*/ 	.dword	vprintf
	.align		8
        /*0008*/ 	.dword	$str


//--------------------- .text._Z3addiPfS_         --------------------------
	.section	.text._Z3addiPfS_,"ax",@progbits
	.align	128
        .global         _Z3addiPfS_
        .type           _Z3addiPfS_,@function
        .size           _Z3addiPfS_,(.L_x_6 - _Z3addiPfS_)
        .other          _Z3addiPfS_,@"STO_CUDA_ENTRY STV_DEFAULT"
_Z3addiPfS_:
.text._Z3addiPfS_:
[----:B------:R-:W0:Y:S01]  /*0000*/  LDC R1, c[0x0][0x37c] ;  /* 0x0000df00ff017b82 */ /* 0x000e220000000800 */
[----:B------:R-:W1:Y:S07]  /*0010*/  S2R R16, SR_TID.X ;  /* 0x0000000000107919 */ /* 0x000e6e0000002100 */
[----:B------:R-:W1:Y:S01]  /*0020*/  S2UR UR4, SR_CTAID.X ;  /* 0x00000000000479c3 */ /* 0x000e620000002500 */
[----:B------:R-:W-:Y:S01]  /*0030*/  MOV R0, 0x0 ;  /* 0x0000000000007802 */ /* 0x000fe20000000f00 */
[----:B------:R-:W2:Y:S01]  /*0040*/  LDCU.64 UR6, c[0x4][0x8] ;  /* 0x01000100ff0677ac */ /* 0x000ea20008000a00 */
[----:B------:R-:W-:-:S05]  /*0050*/  CS2R R6, SRZ ;  /* 0x0000000000067805 */ /* 0x000fca000001ff00 */
[----:B------:R-:W1:Y:S01]  /*0060*/  LDC R17, c[0x0][0x360] ;  /* 0x0000d800ff117b82 */ /* 0x000e620000000800 */
[----:B------:R-:W3:Y:S07]  /*0070*/  LDCU UR5, c[0x0][0x370] ;  /* 0x00006e00ff0577ac */ /* 0x000eee0008000800 */
[----:B------:R4:W0:Y:S01]  /*0080*/  LDC.64 R2, c[0x4][R0] ;  /* 0x0100000000027b82 */ /* 0x0008220000000a00 */
[----:B--2---:R-:W-:Y:S02]  /*0090*/  IMAD.U32 R4, RZ, RZ, UR6 ;  /* 0x00000006ff047e24 */ /* 0x004fe4000f8e00ff */
[----:B------:R-:W-:-:S02]  /*00a0*/  IMAD.U32 R5, RZ, RZ, UR7 ;  /* 0x00000007ff057e24 */ /* 0x000fc4000f8e00ff */
[C---:B-1----:R-:W-:Y:S02]  /*00b0*/  IMAD R16, R17.reuse, UR4, R16 ;  /* 0x0000000411107c24 */ /* 0x042fe4000f8e0210 */
[----:B---34-:R-:W-:-:S07]  /*00c0*/  IMAD R17, R17, UR5, RZ ;  /* 0x0000000511117c24 */ /* 0x018fce000f8e02ff */
[----:B------:R-:W-:-:S07]  /*00d0*/  LEPC R20, `(.L_x_0) ;  /* 0x000000001014794e */ /* 0x000fce0000000000 */
[----:B0-----:R-:W-:Y:S05]  /*00e0*/  CALL.ABS.NOINC R2 ;  /* 0x0000000002007343 */ /* 0x001fea0003c00000 */
.L_x_0:
[----:B------:R-:W0:Y:S02]  /*00f0*/  LDC R3, c[0x0][0x380] ;  /* 0x0000e000ff037b82 */ /* 0x000e240000000800 */
[----:B0-----:R-:W-:-:S13]  /*0100*/  ISETP.GE.AND P0, PT, R16, R3, PT ;  /* 0x000000031000720c */ /* 0x001fda0003f06270 */
[----:B------:R-:W-:Y:S05]  /*0110*/  @P0 EXIT ;  /* 0x000000000000094d */ /* 0x000fea0003800000 */
[----:B------:R-:W0:Y:S01]  /*0120*/  I2F.U32.RP R6, R17 ;  /* 0x0000001100067306 */ /* 0x000e220000209000 */
[C---:B------:R-:W-:Y:S01]  /*0130*/  IMAD.IADD R0, R17.reuse, 0x1, R16 ;  /* 0x0000000111007824 */ /* 0x040fe200078e0210 */
[----:B------:R-:W-:Y:S01]  /*0140*/  ISETP.NE.U32.AND P2, PT, R17, RZ, PT ;  /* 0x000000ff1100720c */ /* 0x000fe20003f45070 */
[----:B------:R-:W-:Y:S01]  /*0150*/  IMAD.MOV R9, RZ, RZ, -R17 ;  /* 0x000000ffff097224 */ /* 0x000fe200078e0a11 */
[----:B------:R-:W1:Y:S01]  /*0160*/  LDC.64 R14, c[0x0][0x358] ;  /* 0x0000d600ff0e7b82 */ /* 0x000e620000000a00 */
[----:B------:R-:W-:Y:S01]  /*0170*/  BSSY.RECONVERGENT B0, `(.L_x_1) ;  /* 0x000002c000007945 */ /* 0x000fe20003800200 */
[CC--:B------:R-:W-:Y:S02]  /*0180*/  ISETP.GE.AND P0, PT, R0.reuse, R3.reuse, PT ;  /* 0x000000030000720c */ /* 0x0c0fe40003f06270 */
[----:B------:R-:W-:Y:S02]  /*0190*/  VIMNMX R7, PT, PT, R0, R3, !PT ;  /* 0x0000000300077248 */ /* 0x000fe40007fe0100 */
[----:B------:R-:W-:-:S04]  /*01a0*/  SEL R2, RZ, 0x1, P0 ;  /* 0x00000001ff027807 */ /* 0x000fc80000000000 */
[----:B------:R-:W-:Y:S01]  /*01b0*/  IADD3 R0, PT, PT, R7, -R0, -R2 ;  /* 0x8000000007007210 */ /* 0x000fe20007ffe802 */
[----:B0-----:R-:W0:Y:S02]  /*01c0*/  MUFU.RCP R6, R6 ;  /* 0x0000000600067308 */ /* 0x001e240000001000 */
[----:B0-----:R-:W-:-:S06]  /*01d0*/  IADD3 R4, PT, PT, R6, 0xffffffe, RZ ;  /* 0x0ffffffe06047810 */ /* 0x001fcc0007ffe0ff */
[----:B------:R0:W2:Y:S02]  /*01e0*/  F2I.FTZ.U32.TRUNC.NTZ R5, R4 ;  /* 0x0000000400057305 */ /* 0x0000a4000021f000 */
[----:B0-----:R-:W-:Y:S02]  /*01f0*/  HFMA2 R4, -RZ, RZ, 0, 0 ;  /* 0x00000000ff047431 */ /* 0x001fe400000001ff */
[----:B--2---:R-:W-:-:S04]  /*0200*/  IMAD R9, R9, R5, RZ ;  /* 0x0000000509097224 */ /* 0x004fc800078e02ff */
[----:B------:R-:W-:-:S06]  /*0210*/  IMAD.HI.U32 R5, R5, R9, R4 ;  /* 0x0000000905057227 */ /* 0x000fcc00078e0004 */
[----:B------:R-:W-:-:S04]  /*0220*/  IMAD.HI.U32 R5, R5, R0, RZ ;  /* 0x0000000005057227 */ /* 0x000fc800078e00ff */
[----:B------:R-:W-:-:S04]  /*0230*/  IMAD.MOV R4, RZ, RZ, -R5 ;  /* 0x000000ffff047224 */ /* 0x000fc800078e0a05 */
[----:B------:R-:W-:-:S05]  /*0240*/  IMAD R0, R17, R4, R0 ;  /* 0x0000000411007224 */ /* 0x000fca00078e0200 */
[----:B------:R-:W-:-:S13]  /*0250*/  ISETP.GE.U32.AND P0, PT, R0, R17, PT ;  /* 0x000000110000720c */ /* 0x000fda0003f06070 */
[----:B------:R-:W-:Y:S01]  /*0260*/  @P0 IMAD.IADD R0, R0, 0x1, -R17 ;  /* 0x0000000100000824 */ /* 0x000fe200078e0a11 */
[----:B------:R-:W-:-:S04]  /*0270*/  @P0 IADD3 R5, PT, PT, R5, 0x1, RZ ;  /* 0x0000000105050810 */ /* 0x000fc80007ffe0ff */
[----:B------:R-:W-:-:S13]  /*0280*/  ISETP.GE.U32.AND P1, PT, R0, R17, PT ;  /* 0x000000110000720c */ /* 0x000fda0003f26070 */
[----:B------:R-:W-:Y:S01]  /*0290*/  @P1 VIADD R5, R5, 0x1 ;  /* 0x0000000105051836 */ /* 0x000fe20000000000 */
[----:B------:R-:W-:-:S05]  /*02a0*/  @!P2 LOP3.LUT R5, RZ, R17, RZ, 0x33, !PT ;  /* 0x00000011ff05a212 */ /* 0x000fca00078e33ff */
[----:B------:R-:W-:-:S05]  /*02b0*/  IMAD.IADD R0, R2, 0x1, R5 ;  /* 0x0000000102007824 */ /* 0x000fca00078e0205 */
[C---:B------:R-:W-:Y:S02]  /*02c0*/  LOP3.LUT R2, R0.reuse, 0x3, RZ, 0xc0, !PT ;  /* 0x0000000300027812 */ /* 0x040fe400078ec0ff */
[----:B------:R-:W-:Y:S02]  /*02d0*/  ISETP.GE.U32.AND P1, PT, R0, 0x3, PT ;  /* 0x000000030000780c */ /* 0x000fe40003f26070 */
[----:B------:R-:W-:-:S13]  /*02e0*/  ISETP.NE.AND P0, PT, R2, 0x3, PT ;  /* 0x000000030200780c */ /* 0x000fda0003f05270 */
[----:B-1----:R-:W-:Y:S05]  /*02f0*/  @!P0 BRA `(.L_x_2) ;  /* 0x00000000004c8947 */ /* 0x002fea0003800000 */
[----:B------:R-:W0:Y:S01]  /*0300*/  LDC.64 R4, c[0x0][0x390] ;  /* 0x0000e400ff047b82 */ /* 0x000e220000000a00 */
[----:B------:R-:W-:-:S04]  /*0310*/  IADD3 R0, PT, PT, R0, 0x1, RZ ;  /* 0x0000000100007810 */ /* 0x000fc80007ffe0ff */
[----:B------:R-:W-:-:S03]  /*0320*/  LOP3.LUT R0, R0, 0x3, RZ, 0xc0, !PT ;  /* 0x0000000300007812 */ /* 0x000fc600078ec0ff */
[----:B------:R-:W1:Y:S02]  /*0330*/  LDC.64 R6, c[0x0][0x388] ;  /* 0x0000e200ff067b82 */ /* 0x000e640000000a00 */
[----:B------:R-:W-:-:S07]  /*0340*/  IMAD.MOV R0, RZ, RZ, -R0 ;  /* 0x000000ffff007224 */ /* 0x000fce00078e0a00 */
.L_x_3:
[----:B------:R-:W-:Y:S01]  /*0350*/  R2UR UR4, R14 ;  /* 0x000000000e0472ca */ /* 0x000fe200000e0000 */
[----:B-1----:R-:W-:Y:S01]  /*0360*/  IMAD.WIDE R10, R16, 0x4, R6 ;  /* 0x00000004100a7825 */ /* 0x002fe200078e0206 */
[C---:B------:R-:W-:Y:S02]  /*0370*/  R2UR UR5, R15.reuse ;  /* 0x000000000f0572ca */ /* 0x040fe400000e0000 */
[----:B------:R-:W-:Y:S01]  /*0380*/  R2UR UR6, R14 ;  /* 0x000000000e0672ca */ /* 0x000fe200000e0000 */
[----:B0-2---:R-:W-:Y:S01]  /*0390*/  IMAD.WIDE R8, R16, 0x4, R4 ;  /* 0x0000000410087825 */ /* 0x005fe200078e0204 */
[----:B------:R-:W-:-:S09]  /*03a0*/  R2UR UR7, R15 ;  /* 0x000000000f0772ca */ /* 0x000fd200000e0000 */
[----:B------:R-:W2:Y:S04]  /*03b0*/  LDG.E R10, desc[UR4][R10.64] ;  /* 0x000000040a0a7981 */ /* 0x000ea8000c1e1900 */
[----:B------:R-:W2:Y:S01]  /*03c0*/  LDG.E R13, desc[UR6][R8.64] ;  /* 0x00000006080d7981 */ /* 0x000ea2000c1e1900 */
[----:B------:R-:W-:Y:S01]  /*03d0*/  IADD3 R0, PT, PT, R0, 0x1, RZ ;  /* 0x0000000100007810 */ /* 0x000fe20007ffe0ff */
[----:B------:R-:W-:-:S03]  /*03e0*/  IMAD.IADD R16, R17, 0x1, R16 ;  /* 0x0000000111107824 */ /* 0x000fc600078e0210 */
[----:B------:R-:W-:Y:S01]  /*03f0*/  ISETP.NE.AND P0, PT, R0, RZ, PT ;  /* 0x000000ff0000720c */ /* 0x000fe20003f05270 */
[----:B--2---:R-:W-:-:S05]  /*0400*/  FADD R13, R10, R13 ;  /* 0x0000000d0a0d7221 */ /* 0x004fca0000000000 */
[----:B------:R2:W-:Y:S07]  /*0410*/  STG.E desc[UR4][R8.64], R13 ;  /* 0x0000000d08007986 */ /* 0x0005ee000c101904 */
[----:B------:R-:W-:Y:S05]  /*0420*/  @P0 BRA `(.L_x_3) ;  /* 0xfffffffc00c80947 */ /* 0x000fea000383ffff */
.L_x_2:
[----:B------:R-:W-:Y:S05]  /*0430*/  BSYNC.RECONVERGENT B0 ;  /* 0x0000000000007941 */ /* 0x000fea0003800200 */
.L_x_1:
[----:B------:R-:W-:Y:S05]  /*0440*/  @!P1 EXIT ;  /* 0x000000000000994d */ /* 0x000fea0003800000 */
.L_x_4:
[----:B------:R-:W2:Y:S01]  /*0450*/  LDC.64 R4, c[0x0][0x388] ;  /* 0x0000e200ff047b82 */ /* 0x000ea20000000a00 */
[C---:B------:R-:W-:Y:S02]  /*0460*/  R2UR UR4, R14.reuse ;  /* 0x000000000e0472ca */ /* 0x040fe400000e0000 */
[C---:B------:R-:W-:Y:S02]  /*0470*/  R2UR UR5, R15.reuse ;  /* 0x000000000f0572ca */ /* 0x040fe400000e0000 */
[----:B------:R-:W-:Y:S02]  /*0480*/  R2UR UR6, R14 ;  /* 0x000000000e0672ca */ /* 0x000fe400000e0000 */
[----:B------:R-:W-:Y:S01]  /*0490*/  R2UR UR7, R15 ;  /* 0x000000000f0772ca */ /* 0x000fe200000e0000 */
[----:B0-----:R-:W0:Y:S01]  /*04a0*/  LDC.64 R6, c[0x0][0x390] ;  /* 0x0000e400ff067b82 */ /* 0x001e220000000a00 */
[----:B--2---:R-:W-:-:S07]  /*04b0*/  IMAD.WIDE R8, R16, 0x4, R4 ;  /* 0x0000000410087825 */ /* 0x004fce00078e0204 */
[----:B------:R-:W2:Y:S01]  /*04c0*/  LDG.E R0, desc[UR4][R8.64] ;  /* 0x0000000408007981 */ /* 0x000ea2000c1e1900 */
[----:B0-----:R-:W-:-:S05]  /*04d0*/  IMAD.WIDE R12, R16, 0x4, R6 ;  /* 0x00000004100c7825 */ /* 0x001fca00078e0206 */
[----:B------:R-:W2:Y:S01]  /*04e0*/  LDG.E R5, desc[UR6][R12.64] ;  /* 0x000000060c057981 */ /* 0x000ea2000c1e1900 */
[----:B------:R-:W-:Y:S02]  /*04f0*/  R2UR UR8, R14 ;  /* 0x000000000e0872ca */ /* 0x000fe400000e0000 */
[----:B------:R-:W-:Y:S01]  /*0500*/  R2UR UR9, R15 ;  /* 0x000000000f0972ca */ /* 0x000fe200000e0000 */
[----:B------:R-:W-:-:S04]  /*0510*/  IMAD.WIDE R6, R17, 0x4, R12 ;  /* 0x0000000411067825 */ /* 0x000fc800078e020c */
[----:B--2---:R-:W-:Y:S01]  /*0520*/  FADD R19, R0, R5 ;  /* 0x0000000500137221 */ /* 0x004fe20000000000 */
[----:B------:R-:W-:-:S04]  /*0530*/  IMAD.WIDE R4, R17, 0x4, R8 ;  /* 0x0000000411047825 */ /* 0x000fc800078e0208 */
[----:B------:R0:W-:Y:S04]  /*0540*/  STG.E desc[UR4][R12.64], R19 ;  /* 0x000000130c007986 */ /* 0x0001e8000c101904 */
[----:B------:R-:W2:Y:S04]  /*0550*/  LDG.E R0, desc[UR6][R4.64] ;  /* 0x0000000604007981 */ /* 0x000ea8000c1e1900 */
[----:B------:R-:W2:Y:S01]  /*0560*/  LDG.E R11, desc[UR8][R6.64] ;  /* 0x00000008060b7981 */ /* 0x000ea2000c1e1900 */
[----:B------:R-:W-:-:S04]  /*0570*/  IMAD.WIDE R8, R17, 0x4, R4 ;  /* 0x0000000411087825 */ /* 0x000fc800078e0204 */
[----:B--2---:R-:W-:Y:S01]  /*0580*/  FADD R21, R0, R11 ;  /* 0x0000000b00157221 */ /* 0x004fe20000000000 */
[----:B------:R-:W-:-:S04]  /*0590*/  IMAD.WIDE R10, R17, 0x4, R6 ;  /* 0x00000004110a7825 */ /* 0x000fc800078e0206 */
[----:B------:R1:W-:Y:S04]  /*05a0*/  STG.E desc[UR4][R6.64], R21 ;  /* 0x0000001506007986 */ /* 0x0003e8000c101904 */
[----:B------:R-:W2:Y:S04]  /*05b0*/  LDG.E R0, desc[UR6][R8.64] ;  /* 0x0000000608007981 */ /* 0x000ea8000c1e1900 */
[----:B0-----:R-:W2:Y:S01]  /*05c0*/  LDG.E R13, desc[UR8][R10.64] ;  /* 0x000000080a0d7981 */ /* 0x001ea2000c1e1900 */
[C---:B------:R-:W-:Y:S01]  /*05d0*/  IMAD.WIDE R4, R17.reuse, 0x4, R8 ;  /* 0x0000000411047825 */ /* 0x040fe200078e0208 */
[----:B------:R-:W-:-:S03]  /*05e0*/  LEA R16, R17, R16, 0x2 ;  /* 0x0000001011107211 */ /* 0x000fc600078e10ff */
[----:B--2---:R-:W-:Y:S01]  /*05f0*/  FADD R19, R0, R13 ;  /* 0x0000000d00137221 */ /* 0x004fe20000000000 */
[----:B------:R-:W-:-:S04]  /*0600*/  IMAD.WIDE R12, R17, 0x4, R10 ;  /* 0x00000004110c7825 */ /* 0x000fc800078e020a */
[----:B------:R0:W-:Y:S04]  /*0610*/  STG.E desc[UR4][R10.64], R19 ;  /* 0x000000130a007986 */ /* 0x0001e8000c101904 */
[----:B------:R-:W2:Y:S04]  /*0620*/  LDG.E R4, desc[UR6][R4.64] ;  /* 0x0000000604047981 */ /* 0x000ea8000c1e1900 */
[----:B-1----:R-:W2:Y:S01]  /*0630*/  LDG.E R7, desc[UR8][R12.64] ;  /* 0x000000080c077981 */ /* 0x002ea2000c1e1900 */
[----:B------:R-:W-:Y:S01]  /*0640*/  ISETP.GE.AND P0, PT, R16, R3, PT ;  /* 0x000000031000720c */ /* 0x000fe20003f06270 */
[----:B--2---:R-:W-:-:S05]  /*0650*/  FADD R7, R4, R7 ;  /* 0x0000000704077221 */ /* 0x004fca0000000000 */
[----:B------:R0:W-:Y:S07]  /*0660*/  STG.E desc[UR4][R12.64], R7 ;  /* 0x000000070c007986 */ /* 0x0001ee000c101904 */
[----:B------:R-:W-:Y:S05]  /*0670*/  @!P0 BRA `(.L_x_4) ;  /* 0xfffffffc00748947 */ /* 0x000fea000383ffff */
[----:B------:R-:W-:Y:S05]  /*0680*/  EXIT ;  /* 0x000000000000794d */ /* 0x000fea0003800000 */
.L_x_5:
[----:B------:R-:W-:-:S00]  /*0690*/  BRA `(.L_x_5) ;  /* 0xfffffffc00fc7947 */ /* 0x000fc0000383ffff */
[----:B------:R-:W-:-:S00]  /*06a0*/  NOP ;  /* 0x0000000000007918 */ /* 0x000fc00000000000 */
        /* <DEDUP_REMOVED lines=13> */
.L_x_6:


//--------------------- .nv.global.init           --------------------------
	.section	.nv.global.init,"aw",@progbits
.nv.global.init:
	.type		$str,@object
	.size		$str,(.L_0 - $str)
$str:
        /*0000*/ 	.byte	0x48, 0x65, 0x6c, 0x6c, 0x6f, 0x2c, 0x20, 0x74, 0x68, 0x69, 0x73, 0x20, 0x69, 0x73, 0x20, 0x74
        /*0010*/ 	.byte	0x68, 0x65, 0x20, 0x67, 0x70, 0x75, 0x0a, 0x00
.L_0:


//--------------------- .nv.shared.reserved.0     --------------------------
	.section	.nv.shared.reserved.0,"aw",@nobits
	.weak		__nv_reservedSMEM_offset_0_alias
	.size		__nv_reservedSMEM_offset_0_alias, 0, 64
	.other		__nv_reservedSMEM_offset_0_alias,@"STO_CUDA_RESERVED_SHARED STV_DEFAULT"
__nv_reservedSMEM_offset_0_alias:
	.zero		0
	.zero		64


//--------------------- .nv.constant0._Z3addiPfS_ --------------------------
	.section	.nv.constant0._Z3addiPfS_,"a",@progbits
	.sectionflags	@""
	.align	4
.nv.constant0._Z3addiPfS_:
	.zero		920


//--------------------- SYMBOLS --------------------------

	.type		.nv.reservedSmem.offset0,@object
	.size		.nv.reservedSmem.offset0,0x4
	.type		vprintf,@function
